//
// Generated by NVIDIA NVVM Compiler
//
// Compiler Build ID: CL-36424714
// Cuda compilation tools, release 13.0, V13.0.88
// Based on NVVM 20.0.0
//

.version 9.0
.target sm_100
.address_size 64

	// .globl	_Z10ddftKerneljjP7double2S0_S0_

.visible .entry _Z10ddftKerneljjP7double2S0_S0_(
	.param .u32 _Z10ddftKerneljjP7double2S0_S0__param_0,
	.param .u32 _Z10ddftKerneljjP7double2S0_S0__param_1,
	.param .u64 .ptr .align 1 _Z10ddftKerneljjP7double2S0_S0__param_2,
	.param .u64 .ptr .align 1 _Z10ddftKerneljjP7double2S0_S0__param_3,
	.param .u64 .ptr .align 1 _Z10ddftKerneljjP7double2S0_S0__param_4
)
{
	.reg .pred 	%p<11>;
	.reg .b32 	%r<18>;
	.reg .b64 	%rd<60>;
	.reg .b64 	%fd<94>;

	ld.param.u32 	%r6, [_Z10ddftKerneljjP7double2S0_S0__param_0];
	ld.param.u32 	%rd4, [_Z10ddftKerneljjP7double2S0_S0__param_1];
	ld.param.u64 	%rd26, [_Z10ddftKerneljjP7double2S0_S0__param_2];
	ld.param.u64 	%rd27, [_Z10ddftKerneljjP7double2S0_S0__param_3];
	cvta.to.global.u64 	%rd1, %rd26;
	cvta.to.global.u64 	%rd2, %rd27;
	mov.b32 	%r7, 1;
	shl.b32 	%r8, %r7, %r6;
	cvt.s64.s32 	%rd3, %r8;
	and.b64  	%rd28, %rd3, -4294967296;
	setp.ne.s64 	%p1, %rd28, 0;
	@%p1 bra 	$L__BB0_2;
	cvt.u32.u64 	%r9, %rd4;
	cvt.u32.u64 	%r10, %rd3;
	div.u32 	%r11, %r10, %r9;
	cvt.u64.u32 	%rd54, %r11;
	bra.uni 	$L__BB0_3;
$L__BB0_2:
	div.s64 	%rd54, %rd3, %rd4;
$L__BB0_3:
	mov.u32 	%r12, %tid.x;
	add.s32 	%r13, %r12, 1;
	cvt.u64.u32 	%rd29, %r13;
	mul.lo.s64 	%rd8, %rd54, %rd29;
	cvt.u32.u64 	%r14, %rd54;
	mul.lo.s32 	%r16, %r12, %r14;
	cvt.s64.s32 	%rd55, %r16;
	setp.le.s64 	%p2, %rd8, %rd55;
	@%p2 bra 	$L__BB0_16;
	cvt.u32.u64 	%r15, %rd3;
	shl.b64 	%rd30, %rd3, 4;
	add.s64 	%rd10, %rd2, %rd30;
	setp.gt.s32 	%p3, %r15, 1;
	@%p3 bra 	$L__BB0_7;
	ld.global.v2.f64 	{%fd1, %fd2}, [%rd10+-16];
$L__BB0_6:
	shl.b64 	%rd31, %rd55, 4;
	add.s64 	%rd32, %rd1, %rd31;
	st.global.v2.f64 	[%rd32], {%fd1, %fd2};
	add.s32 	%r16, %r16, 1;
	cvt.s64.s32 	%rd55, %r16;
	setp.gt.s64 	%p4, %rd8, %rd55;
	@%p4 bra 	$L__BB0_6;
	bra.uni 	$L__BB0_16;
$L__BB0_7:
	add.s64 	%rd33, %rd3, -1;
	and.b64  	%rd11, %rd33, 3;
	and.b64  	%rd12, %rd33, -4;
$L__BB0_8:
	ld.param.u64 	%rd53, [_Z10ddftKerneljjP7double2S0_S0__param_4];
	add.s64 	%rd35, %rd3, -2;
	setp.lt.u64 	%p5, %rd35, 3;
	shl.b64 	%rd36, %rd55, 4;
	add.s64 	%rd14, %rd1, %rd36;
	ld.global.v2.f64 	{%fd93, %fd92}, [%rd10+-16];
	st.global.v2.f64 	[%rd14], {%fd93, %fd92};
	cvta.to.global.u64 	%rd37, %rd53;
	add.s64 	%rd15, %rd37, %rd36;
	mov.b64 	%rd58, 0;
	@%p5 bra 	$L__BB0_11;
	shl.b64 	%rd38, %rd3, 4;
	add.s64 	%rd39, %rd38, %rd2;
	add.s64 	%rd56, %rd39, -32;
	ld.global.f64 	%fd90, [%rd15];
	mov.u64 	%rd57, %rd12;
$L__BB0_10:
	mul.f64 	%fd20, %fd93, %fd90;
	ld.global.f64 	%fd21, [%rd15+8];
	mul.f64 	%fd22, %fd92, %fd21;
	sub.f64 	%fd23, %fd20, %fd22;
	ld.global.v2.f64 	{%fd24, %fd25}, [%rd56];
	add.f64 	%fd26, %fd24, %fd23;
	st.global.f64 	[%rd14], %fd26;
	ld.global.f64 	%fd27, [%rd15];
	mul.f64 	%fd28, %fd26, %fd21;
	fma.rn.f64 	%fd29, %fd92, %fd27, %fd28;
	add.f64 	%fd30, %fd25, %fd29;
	st.global.f64 	[%rd14+8], %fd30;
	mul.f64 	%fd31, %fd26, %fd27;
	ld.global.f64 	%fd32, [%rd15+8];
	mul.f64 	%fd33, %fd30, %fd32;
	sub.f64 	%fd34, %fd31, %fd33;
	ld.global.v2.f64 	{%fd35, %fd36}, [%rd56+-16];
	add.f64 	%fd37, %fd35, %fd34;
	st.global.f64 	[%rd14], %fd37;
	ld.global.f64 	%fd38, [%rd15];
	mul.f64 	%fd39, %fd37, %fd32;
	fma.rn.f64 	%fd40, %fd30, %fd38, %fd39;
	add.f64 	%fd41, %fd36, %fd40;
	st.global.f64 	[%rd14+8], %fd41;
	mul.f64 	%fd42, %fd37, %fd38;
	ld.global.f64 	%fd43, [%rd15+8];
	mul.f64 	%fd44, %fd41, %fd43;
	sub.f64 	%fd45, %fd42, %fd44;
	ld.global.v2.f64 	{%fd46, %fd47}, [%rd56+-32];
	add.f64 	%fd48, %fd46, %fd45;
	st.global.f64 	[%rd14], %fd48;
	ld.global.f64 	%fd49, [%rd15];
	mul.f64 	%fd50, %fd48, %fd43;
	fma.rn.f64 	%fd51, %fd41, %fd49, %fd50;
	add.f64 	%fd52, %fd47, %fd51;
	st.global.f64 	[%rd14+8], %fd52;
	mul.f64 	%fd53, %fd48, %fd49;
	ld.global.f64 	%fd54, [%rd15+8];
	mul.f64 	%fd55, %fd52, %fd54;
	sub.f64 	%fd56, %fd53, %fd55;
	ld.global.v2.f64 	{%fd57, %fd58}, [%rd56+-48];
	add.f64 	%fd93, %fd57, %fd56;
	st.global.f64 	[%rd14], %fd93;
	ld.global.f64 	%fd90, [%rd15];
	mul.f64 	%fd59, %fd93, %fd54;
	fma.rn.f64 	%fd60, %fd52, %fd90, %fd59;
	add.f64 	%fd92, %fd58, %fd60;
	st.global.f64 	[%rd14+8], %fd92;
	add.s64 	%rd57, %rd57, -4;
	add.s64 	%rd56, %rd56, -64;
	setp.eq.s64 	%p6, %rd57, 0;
	mov.u64 	%rd58, %rd12;
	@%p6 bra 	$L__BB0_11;
	bra.uni 	$L__BB0_10;
$L__BB0_11:
	setp.eq.s64 	%p7, %rd11, 0;
	@%p7 bra 	$L__BB0_15;
	setp.eq.s64 	%p8, %rd11, 1;
	ld.global.v2.f64 	{%fd61, %fd62}, [%rd15];
	mul.f64 	%fd63, %fd93, %fd61;
	mul.f64 	%fd64, %fd92, %fd62;
	sub.f64 	%fd65, %fd63, %fd64;
	sub.s64 	%rd40, %rd3, %rd58;
	shl.b64 	%rd41, %rd40, 4;
	add.s64 	%rd42, %rd2, %rd41;
	ld.global.v2.f64 	{%fd66, %fd67}, [%rd42+-32];
	add.f64 	%fd14, %fd66, %fd65;
	st.global.f64 	[%rd14], %fd14;
	ld.global.f64 	%fd15, [%rd15];
	mul.f64 	%fd68, %fd14, %fd62;
	fma.rn.f64 	%fd69, %fd92, %fd15, %fd68;
	add.f64 	%fd16, %fd67, %fd69;
	st.global.f64 	[%rd14+8], %fd16;
	@%p8 bra 	$L__BB0_15;
	setp.eq.s64 	%p9, %rd11, 2;
	add.s64 	%rd43, %rd58, 1;
	and.b64  	%rd44, %rd43, 4294967295;
	mul.f64 	%fd70, %fd14, %fd15;
	ld.global.f64 	%fd71, [%rd15+8];
	mul.f64 	%fd72, %fd16, %fd71;
	sub.f64 	%fd73, %fd70, %fd72;
	sub.s64 	%rd45, %rd3, %rd44;
	shl.b64 	%rd46, %rd45, 4;
	add.s64 	%rd47, %rd2, %rd46;
	ld.global.v2.f64 	{%fd74, %fd75}, [%rd47+-32];
	add.f64 	%fd17, %fd74, %fd73;
	st.global.f64 	[%rd14], %fd17;
	ld.global.f64 	%fd18, [%rd15];
	mul.f64 	%fd76, %fd17, %fd71;
	fma.rn.f64 	%fd77, %fd16, %fd18, %fd76;
	add.f64 	%fd19, %fd75, %fd77;
	st.global.f64 	[%rd14+8], %fd19;
	@%p9 bra 	$L__BB0_15;
	add.s64 	%rd48, %rd58, 2;
	and.b64  	%rd49, %rd48, 4294967295;
	mul.f64 	%fd78, %fd17, %fd18;
	ld.global.f64 	%fd79, [%rd15+8];
	mul.f64 	%fd80, %fd19, %fd79;
	sub.f64 	%fd81, %fd78, %fd80;
	sub.s64 	%rd50, %rd3, %rd49;
	shl.b64 	%rd51, %rd50, 4;
	add.s64 	%rd52, %rd2, %rd51;
	ld.global.v2.f64 	{%fd82, %fd83}, [%rd52+-32];
	add.f64 	%fd84, %fd82, %fd81;
	st.global.f64 	[%rd14], %fd84;
	ld.global.f64 	%fd85, [%rd15];
	mul.f64 	%fd86, %fd84, %fd79;
	fma.rn.f64 	%fd87, %fd19, %fd85, %fd86;
	add.f64 	%fd88, %fd83, %fd87;
	st.global.f64 	[%rd14+8], %fd88;
$L__BB0_15:
	add.s32 	%r16, %r16, 1;
	cvt.s64.s32 	%rd55, %r16;
	setp.gt.s64 	%p10, %rd8, %rd55;
	@%p10 bra 	$L__BB0_8;
$L__BB0_16:
	ret;

}


// ===== COMPILED SASS (sm_100) =====

	.target	sm_100

	.elftype	@"ET_EXEC"


//--------------------- .note.nv.tkinfo           --------------------------
	.section	.note.nv.tkinfo,"",@"SHT_NOTE"
	.sectionflags	@"SHF_NOTE_NV_TKINFO"
	.tkinfo
        /*0018*/ 	.word	0x00000002
        /*0030*/ 	.string	""
        /*0030*/ 	.string	"ptxas"
        /*0030*/ 	.string	"Cuda compilation tools, release 13.0, V13.0.88"
        /*0030*/ 	.string	"Build cuda_13.0.r13.0/compiler.36424714_0"
        /*0030*/ 	.string	"-arch sm_100 -m 64 "



//--------------------- .note.nv.cuinfo           --------------------------
	.section	.note.nv.cuinfo,"",@"SHT_NOTE"
	.sectionflags	@"SHF_NOTE_NV_CUINFO"
        /*0018*/ 	.short	0x0002
        /*001a*/ 	.short	0x0064
        /*001c*/ 	.short	0x0082
	.zero		2


//--------------------- .nv.info                  --------------------------
	.section	.nv.info,"",@"SHT_CUDA_INFO"
	.align	4


	//----- nvinfo : EIATTR_REGCOUNT
	.align		4
        /*0000*/ 	.byte	0x04, 0x2f
        /*0002*/ 	.short	(.L_1 - .L_0)
	.align		4
.L_0:
        /*0004*/ 	.word	index@(_Z10ddftKerneljjP7double2S0_S0_)
        /*0008*/ 	.word	0x00000026


	//----- nvinfo : EIATTR_FRAME_SIZE
	.align		4
.L_1:
        /*000c*/ 	.byte	0x04, 0x11
        /*000e*/ 	.short	(.L_3 - .L_2)
	.align		4
.L_2:
        /*0010*/ 	.word	index@($__internal_0_$__cuda_sm20_div_s64)
        /*0014*/ 	.word	0x00000000


	//----- nvinfo : EIATTR_FRAME_SIZE
	.align		4
.L_3:
        /*0018*/ 	.byte	0x04, 0x11
        /*001a*/ 	.short	(.L_5 - .L_4)
	.align		4
.L_4:
        /*001c*/ 	.word	index@(_Z10ddftKerneljjP7double2S0_S0_)
        /*0020*/ 	.word	0x00000000


	//----- nvinfo : EIATTR_MIN_STACK_SIZE
	.align		4
.L_5:
        /*0024*/ 	.byte	0x04, 0x12
        /*0026*/ 	.short	(.L_7 - .L_6)
	.align		4
.L_6:
        /*0028*/ 	.word	index@(_Z10ddftKerneljjP7double2S0_S0_)
        /*002c*/ 	.word	0x00000000
.L_7:


//--------------------- .nv.compat                --------------------------
	.section	.nv.compat,"",@"SHT_CUDA_COMPAT_INFO"
	.align	4
        /*0000*/ 	.byte	0x02, 0x09, 0x00, 0x00, 0x02, 0x02, 0x01, 0x00, 0x02, 0x05, 0x05, 0x00, 0x03, 0x07, 0x01, 0x01
        /*0010*/ 	.byte	0x02, 0x03, 0x00, 0x00, 0x02, 0x06, 0x01, 0x00, 0x04, 0x0b, 0x08, 0x00, 0x01, 0x00, 0x00, 0x00
        /*0020*/ 	.byte	0x00, 0x00, 0x00, 0x00


//--------------------- .nv.info._Z10ddftKerneljjP7double2S0_S0_ --------------------------
	.section	.nv.info._Z10ddftKerneljjP7double2S0_S0_,"",@"SHT_CUDA_INFO"
	.sectionflags	@""
	.align	4


	//----- nvinfo : EIATTR_CUDA_API_VERSION
	.align		4
        /*0000*/ 	.byte	0x04, 0x37
        /*0002*/ 	.short	(.L_9 - .L_8)
.L_8:
        /*0004*/ 	.word	0x00000082


	//----- nvinfo : EIATTR_KPARAM_INFO
	.align		4
.L_9:
        /*0008*/ 	.byte	0x04, 0x17
        /*000a*/ 	.short	(.L_11 - .L_10)
.L_10:
        /*000c*/ 	.word	0x00000000
        /*0010*/ 	.short	0x0004
        /*0012*/ 	.short	0x0018
        /*0014*/ 	.byte	0x00, 0xf5, 0x21, 0x00


	//----- nvinfo : EIATTR_KPARAM_INFO
	.align		4
.L_11:
        /*0018*/ 	.byte	0x04, 0x17
        /*001a*/ 	.short	(.L_13 - .L_12)
.L_12:
        /*001c*/ 	.word	0x00000000
        /*0020*/ 	.short	0x0003
        /*0022*/ 	.short	0x0010
        /*0024*/ 	.byte	0x00, 0xf5, 0x21, 0x00


	//----- nvinfo : EIATTR_KPARAM_INFO
	.align		4
.L_13:
        /*0028*/ 	.byte	0x04, 0x17
        /*002a*/ 	.short	(.L_15 - .L_14)
.L_14:
        /*002c*/ 	.word	0x00000000
        /*0030*/ 	.short	0x0002
        /*0032*/ 	.short	0x0008
        /*0034*/ 	.byte	0x00, 0xf5, 0x21, 0x00


	//----- nvinfo : EIATTR_KPARAM_INFO
	.align		4
.L_15:
        /*0038*/ 	.byte	0x04, 0x17
        /*003a*/ 	.short	(.L_17 - .L_16)
.L_16:
        /*003c*/ 	.word	0x00000000
        /*0040*/ 	.short	0x0001
        /*0042*/ 	.short	0x0004
        /*0044*/ 	.byte	0x00, 0xf0, 0x11, 0x00


	//----- nvinfo : EIATTR_KPARAM_INFO
	.align		4
.L_17:
        /*0048*/ 	.byte	0x04, 0x17
        /*004a*/ 	.short	(.L_19 - .L_18)
.L_18:
        /*004c*/ 	.word	0x00000000
        /*0050*/ 	.short	0x0000
        /*0052*/ 	.short	0x0000
        /*0054*/ 	.byte	0x00, 0xf0, 0x11, 0x00


	//----- nvinfo : EIATTR_SPARSE_MMA_MASK
	.align		4
.L_19:
        /*0058*/ 	.byte	0x03, 0x50
        /*005a*/ 	.short	0x0000


	//----- nvinfo : EIATTR_MAXREG_COUNT
	.align		4
        /*005c*/ 	.byte	0x03, 0x1b
        /*005e*/ 	.short	0x00ff


	//----- nvinfo : EIATTR_MERCURY_ISA_VERSION
	.align		4
        /*0060*/ 	.byte	0x03, 0x5f
        /*0062*/ 	.short	0x0101


	//----- nvinfo : EIATTR_VRC_CTA_INIT_COUNT
	.align		4
        /*0064*/ 	.byte	0x02, 0x4a
	.zero		1
	.zero		1


	//----- nvinfo : EIATTR_EXIT_INSTR_OFFSETS
	.align		4
        /*0068*/ 	.byte	0x04, 0x1c
        /*006a*/ 	.short	(.L_21 - .L_20)


	//   ....[0]....
.L_20:
        /*006c*/ 	.word	0x00000270


	//   ....[1]....
        /*0070*/ 	.word	0x000003b0


	//   ....[2]....
        /*0074*/ 	.word	0x00000cc0


	//----- nvinfo : EIATTR_CRS_STACK_SIZE
	.align		4
.L_21:
        /*0078*/ 	.byte	0x04, 0x1e
        /*007a*/ 	.short	(.L_23 - .L_22)
.L_22:
        /*007c*/ 	.word	0x00000000


	//----- nvinfo : EIATTR_CBANK_PARAM_SIZE
	.align		4
.L_23:
        /*0080*/ 	.byte	0x03, 0x19
        /*0082*/ 	.short	0x0020


	//----- nvinfo : EIATTR_PARAM_CBANK
	.align		4
        /*0084*/ 	.byte	0x04, 0x0a
        /*0086*/ 	.short	(.L_25 - .L_24)
	.align		4
.L_24:
        /*0088*/ 	.word	index@(.nv.constant0._Z10ddftKerneljjP7double2S0_S0_)
        /*008c*/ 	.short	0x0380
        /*008e*/ 	.short	0x0020


	//----- nvinfo : EIATTR_SW_WAR
	.align		4
.L_25:
        /*0090*/ 	.byte	0x04, 0x36
        /*0092*/ 	.short	(.L_27 - .L_26)
.L_26:
        /*0094*/ 	.word	0x00000008
.L_27:


//--------------------- .nv.callgraph             --------------------------
	.section	.nv.callgraph,"",@"SHT_CUDA_CALLGRAPH"
	.align	4
	.sectionentsize	8
	.align		4
        /*0000*/ 	.word	0x00000000
	.align		4
        /*0004*/ 	.word	0xffffffff
	.align		4
        /*0008*/ 	.word	0x00000000
	.align		4
        /*000c*/ 	.word	0xfffffffe
	.align		4
        /*0010*/ 	.word	0x00000000
	.align		4
        /*0014*/ 	.word	0xfffffffd
	.align		4
        /*0018*/ 	.word	0x00000000
	.align		4
        /*001c*/ 	.word	0xfffffffc


//--------------------- .text._Z10ddftKerneljjP7double2S0_S0_ --------------------------
	.section	.text._Z10ddftKerneljjP7double2S0_S0_,"ax",@progbits
	.align	128
        .global         _Z10ddftKerneljjP7double2S0_S0_
        .type           _Z10ddftKerneljjP7double2S0_S0_,@function
        .size           _Z10ddftKerneljjP7double2S0_S0_,(.L_x_9 - _Z10ddftKerneljjP7double2S0_S0_)
        .other          _Z10ddftKerneljjP7double2S0_S0_,@"STO_CUDA_ENTRY STV_DEFAULT"
_Z10ddftKerneljjP7double2S0_S0_:
.text._Z10ddftKerneljjP7double2S0_S0_:
[----:B------:R-:W-:Y:S01]  /*0000*/  LDC R1, c[0x0][0x37c] ;  /* 0x0000df00ff017b82 */ /* 0x000fe20000000800 */
[----:B------:R-:W0:Y:S01]  /*0010*/  LDCU UR4, c[0x0][0x380] ;  /* 0x00007000ff0477ac */ /* 0x000e220008000800 */
[----:B------:R-:W-:-:S05]  /*0020*/  IMAD.MOV.U32 R0, RZ, RZ, 0x1 ;  /* 0x00000001ff007424 */ /* 0x000fca00078e00ff */
[----:B0-----:R-:W-:-:S04]  /*0030*/  SHF.L.U32 R0, R0, UR4, RZ ;  /* 0x0000000400007c19 */ /* 0x001fc800080006ff */
[----:B------:R-:W-:-:S04]  /*0040*/  SHF.R.S32.HI R2, RZ, 0x1f, R0 ;  /* 0x0000001fff027819 */ /* 0x000fc80000011400 */
[----:B------:R-:W-:-:S13]  /*0050*/  ISETP.NE.U32.AND P0, PT, R2, RZ, PT ;  /* 0x000000ff0200720c */ /* 0x000fda0003f05070 */
[----:B------:R-:W-:Y:S05]  /*0060*/  @P0 BRA `(.L_x_0) ;  /* 0x0000000000540947 */ /* 0x000fea0003800000 */
[----:B------:R-:W0:Y:S01]  /*0070*/  LDCU UR4, c[0x0][0x384] ;  /* 0x00007080ff0477ac */ /* 0x000e220008000800 */
[----:B------:R-:W-:Y:S01]  /*0080*/  IMAD.MOV.U32 R27, RZ, RZ, RZ ;  /* 0x000000ffff1b7224 */ /* 0x000fe200078e00ff */
[----:B0-----:R-:W0:Y:S01]  /*0090*/  I2F.U32.RP R3, UR4 ;  /* 0x0000000400037d06 */ /* 0x001e220008209000 */
[----:B------:R-:W-:-:S07]  /*00a0*/  ISETP.NE.U32.AND P2, PT, RZ, UR4, PT ;  /* 0x00000004ff007c0c */ /* 0x000fce000bf45070 */
[----:B0-----:R-:W0:Y:S02]  /*00b0*/  MUFU.RCP R3, R3 ;  /* 0x0000000300037308 */ /* 0x001e240000001000 */
[----:B0-----:R-:W-:-:S06]  /*00c0*/  VIADD R4, R3, 0xffffffe ;  /* 0x0ffffffe03047836 */ /* 0x001fcc0000000000 */
[----:B------:R0:W1:Y:S02]  /*00d0*/  F2I.FTZ.U32.TRUNC.NTZ R5, R4 ;  /* 0x0000000400057305 */ /* 0x000064000021f000 */
[----:B0-----:R-:W-:Y:S02]  /*00e0*/  IMAD.MOV.U32 R4, RZ, RZ, RZ ;  /* 0x000000ffff047224 */ /* 0x001fe400078e00ff */
[----:B-1----:R-:W-:-:S04]  /*00f0*/  IMAD.MOV R7, RZ, RZ, -R5 ;  /* 0x000000ffff077224 */ /* 0x002fc800078e0a05 */
[----:B------:R-:W-:-:S04]  /*0100*/  IMAD R7, R7, UR4, RZ ;  /* 0x0000000407077c24 */ /* 0x000fc8000f8e02ff */
[----:B------:R-:W-:-:S06]  /*0110*/  IMAD.HI.U32 R5, R5, R7, R4 ;  /* 0x0000000705057227 */ /* 0x000fcc00078e0004 */
[----:B------:R-:W-:-:S04]  /*0120*/  IMAD.HI.U32 R26, R5, R0, RZ ;  /* 0x00000000051a7227 */ /* 0x000fc800078e00ff */
[----:B------:R-:W-:-:S04]  /*0130*/  IMAD.MOV R5, RZ, RZ, -R26 ;  /* 0x000000ffff057224 */ /* 0x000fc800078e0a1a */
[----:B------:R-:W-:-:S05]  /*0140*/  IMAD R5, R5, UR4, R0 ;  /* 0x0000000405057c24 */ /* 0x000fca000f8e0200 */
[----:B------:R-:W-:-:S13]  /*0150*/  ISETP.GE.U32.AND P0, PT, R5, UR4, PT ;  /* 0x0000000405007c0c */ /* 0x000fda000bf06070 */
[----:B------:R-:W-:Y:S02]  /*0160*/  @P0 VIADD R5, R5, -UR4 ;  /* 0x8000000405050c36 */ /* 0x000fe40008000000 */
[----:B------:R-:W-:-:S03]  /*0170*/  @P0 VIADD R26, R26, 0x1 ;  /* 0x000000011a1a0836 */ /* 0x000fc60000000000 */
[----:B------:R-:W-:-:S13]  /*0180*/  ISETP.GE.U32.AND P1, PT, R5, UR4, PT ;  /* 0x0000000405007c0c */ /* 0x000fda000bf26070 */
[----:B------:R-:W-:Y:S01]  /*0190*/  @P1 VIADD R26, R26, 0x1 ;  /* 0x000000011a1a1836 */ /* 0x000fe20000000000 */
[----:B------:R-:W-:Y:S01]  /*01a0*/  @!P2 LOP3.LUT R26, RZ, UR4, RZ, 0x33, !PT ;  /* 0x00000004ff1aac12 */ /* 0x000fe2000f8e33ff */
[----:B------:R-:W-:Y:S06]  /*01b0*/  BRA `(.L_x_1) ;  /* 0x0000000000087947 */ /* 0x000fec0003800000 */
.L_x_0:
[----:B------:R-:W-:-:S07]  /*01c0*/  MOV R6, 0x1e0 ;  /* 0x000001e000067802 */ /* 0x000fce0000000f00 */
[----:B------:R-:W-:Y:S05]  /*01d0*/  CALL.REL.NOINC `($__internal_0_$__cuda_sm20_div_s64) ;  /* 0x0000000800bc7944 */ /* 0x000fea0003c00000 */
.L_x_1:
[----:B------:R-:W0:Y:S02]  /*01e0*/  S2R R5, SR_TID.X ;  /* 0x0000000000057919 */ /* 0x000e240000002100 */
[C---:B0-----:R-:W-:Y:S02]  /*01f0*/  VIADD R3, R5.reuse, 0x1 ;  /* 0x0000000105037836 */ /* 0x041fe40000000000 */
[----:B------:R-:W-:Y:S02]  /*0200*/  IMAD R4, R5, R26, RZ ;  /* 0x0000001a05047224 */ /* 0x000fe400078e02ff */
[-C--:B------:R-:W-:Y:S02]  /*0210*/  IMAD R5, R27, R3.reuse, RZ ;  /* 0x000000031b057224 */ /* 0x080fe400078e02ff */
[----:B------:R-:W-:Y:S01]  /*0220*/  IMAD.WIDE.U32 R26, R26, R3, RZ ;  /* 0x000000031a1a7225 */ /* 0x000fe200078e00ff */
[----:B------:R-:W-:-:S03]  /*0230*/  SHF.R.S32.HI R6, RZ, 0x1f, R4 ;  /* 0x0000001fff067819 */ /* 0x000fc60000011404 */
[----:B------:R-:W-:Y:S01]  /*0240*/  IMAD.IADD R3, R27, 0x1, R5 ;  /* 0x000000011b037824 */ /* 0x000fe200078e0205 */
[----:B------:R-:W-:-:S04]  /*0250*/  ISETP.GT.U32.AND P0, PT, R26, R4, PT ;  /* 0x000000041a00720c */ /* 0x000fc80003f04070 */
[----:B------:R-:W-:-:S13]  /*0260*/  ISETP.GT.AND.EX P0, PT, R3, R6, PT, P0 ;  /* 0x000000060300720c */ /* 0x000fda0003f04300 */
[----:B------:R-:W-:Y:S05]  /*0270*/  @!P0 EXIT ;  /* 0x000000000000894d */ /* 0x000fea0003800000 */
[----:B------:R-:W0:Y:S01]  /*0280*/  LDC.64 R28, c[0x0][0x390] ;  /* 0x0000e400ff1c7b82 */ /* 0x000e220000000a00 */
[C---:B------:R-:W-:Y:S01]  /*0290*/  ISETP.GT.AND P0, PT, R0.reuse, 0x1, PT ;  /* 0x000000010000780c */ /* 0x040fe20003f04270 */
[----:B------:R-:W1:Y:S01]  /*02a0*/  LDCU.64 UR4, c[0x0][0x358] ;  /* 0x00006b00ff0477ac */ /* 0x000e620008000a00 */
[----:B------:R-:W-:Y:S02]  /*02b0*/  IMAD.MOV.U32 R12, RZ, RZ, R6 ;  /* 0x000000ffff0c7224 */ /* 0x000fe400078e0006 */
[----:B------:R-:W-:Y:S01]  /*02c0*/  IMAD.MOV.U32 R13, RZ, RZ, R4 ;  /* 0x000000ffff0d7224 */ /* 0x000fe200078e0004 */
[----:B0-----:R-:W-:-:S04]  /*02d0*/  LEA R28, P1, R0, R28, 0x4 ;  /* 0x0000001c001c7211 */ /* 0x001fc800078220ff */
[----:B------:R-:W-:-:S04]  /*02e0*/  LEA.HI.X R29, R0, R29, R2, 0x4, P1 ;  /* 0x0000001d001d7211 */ /* 0x000fc800008f2402 */
[----:B-1----:R-:W-:Y:S05]  /*02f0*/  @P0 BRA `(.L_x_2) ;  /* 0x0000000000300947 */ /* 0x002fea0003800000 */
[----:B------:R-:W5:Y:S01]  /*0300*/  LDG.E.128 R28, desc[UR4][R28.64+-0x10] ;  /* 0xfffff0041c1c7981 */ /* 0x000f62000c1e1d00 */
[----:B------:R-:W0:Y:S02]  /*0310*/  LDCU.64 UR6, c[0x0][0x388] ;  /* 0x00007100ff0677ac */ /* 0x000e240008000a00 */
.L_x_3:
[----:B0-----:R-:W-:-:S04]  /*0320*/  LEA R6, P0, R13, UR6, 0x4 ;  /* 0x000000060d067c11 */ /* 0x001fc8000f8020ff */
[----:B------:R-:W-:Y:S01]  /*0330*/  LEA.HI.X R7, R13, UR7, R12, 0x4, P0 ;  /* 0x000000070d077c11 */ /* 0x000fe200080f240c */
[----:B------:R-:W-:-:S04]  /*0340*/  VIADD R13, R4, 0x1 ;  /* 0x00000001040d7836 */ /* 0x000fc80000000000 */
[----:B-----5:R1:W-:Y:S01]  /*0350*/  STG.E.128 desc[UR4][R6.64], R28 ;  /* 0x0000001c06007986 */ /* 0x0203e2000c101d04 */
[----:B------:R-:W-:Y:S01]  /*0360*/  ISETP.GT.U32.AND P0, PT, R26, R13, PT ;  /* 0x0000000d1a00720c */ /* 0x000fe20003f04070 */
[--C-:B------:R-:W-:Y:S01]  /*0370*/  IMAD.MOV.U32 R4, RZ, RZ, R13.reuse ;  /* 0x000000ffff047224 */ /* 0x100fe200078e000d */
[----:B------:R-:W-:-:S04]  /*0380*/  SHF.R.S32.HI R12, RZ, 0x1f, R13 ;  /* 0x0000001fff0c7819 */ /* 0x000fc8000001140d */
[----:B------:R-:W-:-:S13]  /*0390*/  ISETP.GT.AND.EX P0, PT, R3, R12, PT, P0 ;  /* 0x0000000c0300720c */ /* 0x000fda0003f04300 */
[----:B-1----:R-:W-:Y:S05]  /*03a0*/  @P0 BRA `(.L_x_3) ;  /* 0xfffffffc00dc0947 */ /* 0x002fea000383ffff */
[----:B------:R-:W-:Y:S05]  /*03b0*/  EXIT ;  /* 0x000000000000794d */ /* 0x000fea0003800000 */
.L_x_2:
[----:B------:R-:W-:-:S04]  /*03c0*/  IADD3 R6, P0, PT, R0, -0x1, RZ ;  /* 0xffffffff00067810 */ /* 0x000fc80007f1e0ff */
[C---:B------:R-:W-:Y:S02]  /*03d0*/  LOP3.LUT R5, R6.reuse, 0x3, RZ, 0xc0, !PT ;  /* 0x0000000306057812 */ /* 0x040fe400078ec0ff */
[----:B------:R-:W-:Y:S02]  /*03e0*/  LOP3.LUT R6, R6, 0xfffffffc, RZ, 0xc0, !PT ;  /* 0xfffffffc06067812 */ /* 0x000fe400078ec0ff */
[----:B------:R-:W-:-:S07]  /*03f0*/  IADD3.X R7, PT, PT, R2, -0x1, RZ, P0, !PT ;  /* 0xffffffff02077810 */ /* 0x000fce00007fe4ff */
.L_x_7:
[----:B0-----:R-:W-:Y:S01]  /*0400*/  IMAD.MOV.U32 R8, RZ, RZ, R28 ;  /* 0x000000ffff087224 */ /* 0x001fe200078e001c */
[----:B------:R-:W0:Y:S01]  /*0410*/  LDCU.64 UR8, c[0x0][0x388] ;  /* 0x00007100ff0877ac */ /* 0x000e220008000a00 */
[----:B------:R-:W-:Y:S02]  /*0420*/  IMAD.MOV.U32 R9, RZ, RZ, R29 ;  /* 0x000000ffff097224 */ /* 0x000fe400078e001d */
[C---:B-1----:R-:W-:Y:S01]  /*0430*/  IMAD.SHL.U32 R20, R13.reuse, 0x10, RZ ;  /* 0x000000100d147824 */ /* 0x042fe200078e00ff */
[----:B------:R-:W-:Y:S01]  /*0440*/  SHF.L.U64.HI R12, R13, 0x4, R12 ;  /* 0x000000040d0c7819 */ /* 0x000fe2000001020c */
[----:B------:R-:W1:Y:S02]  /*0450*/  LDCU.64 UR6, c[0x0][0x398] ;  /* 0x00007300ff0677ac */ /* 0x000e640008000a00 */
[----:B--2-4-:R-:W2:Y:S01]  /*0460*/  LDG.E.128 R8, desc[UR4][R8.64+-0x10] ;  /* 0xfffff00408087981 */ /* 0x014ea2000c1e1d00 */
[----:B------:R-:W-:Y:S01]  /*0470*/  IADD3 R13, P1, PT, R0, -0x2, RZ ;  /* 0xfffffffe000d7810 */ /* 0x000fe20007f3e0ff */
[----:B------:R-:W-:-:S02]  /*0480*/  IMAD.MOV.U32 R31, RZ, RZ, RZ ;  /* 0x000000ffff1f7224 */ /* 0x000fc400078e00ff */
[----:B---3--:R-:W-:Y:S01]  /*0490*/  IMAD.MOV.U32 R17, RZ, RZ, RZ ;  /* 0x000000ffff117224 */ /* 0x008fe200078e00ff */
[----:B0-----:R-:W-:-:S04]  /*04a0*/  IADD3 R22, P0, PT, R20, UR8, RZ ;  /* 0x0000000814167c10 */ /* 0x001fc8000ff1e0ff */
[----:B------:R-:W-:Y:S02]  /*04b0*/  IADD3.X R23, PT, PT, R12, UR9, RZ, P0, !PT ;  /* 0x000000090c177c10 */ /* 0x000fe400087fe4ff */
[----:B------:R-:W-:Y:S02]  /*04c0*/  ISETP.GE.U32.AND P0, PT, R13, 0x3, PT ;  /* 0x000000030d00780c */ /* 0x000fe40003f06070 */
[----:B------:R-:W-:Y:S02]  /*04d0*/  IADD3.X R13, PT, PT, R2, -0x1, RZ, P1, !PT ;  /* 0xffffffff020d7810 */ /* 0x000fe40000ffe4ff */
[----:B-1----:R-:W-:Y:S02]  /*04e0*/  IADD3 R20, P1, PT, R20, UR6, RZ ;  /* 0x0000000614147c10 */ /* 0x002fe4000ff3e0ff */
[----:B------:R-:W-:Y:S02]  /*04f0*/  ISETP.GE.U32.AND.EX P0, PT, R13, RZ, PT, P0 ;  /* 0x000000ff0d00720c */ /* 0x000fe40003f06100 */
[----:B------:R-:W-:Y:S01]  /*0500*/  IADD3.X R21, PT, PT, R12, UR7, RZ, P1, !PT ;  /* 0x000000070c157c10 */ /* 0x000fe20008ffe4ff */
[----:B--2---:R0:W-:Y:S10]  /*0510*/  STG.E.128 desc[UR4][R22.64], R8 ;  /* 0x0000000816007986 */ /* 0x0041f4000c101d04 */
[----:B------:R-:W-:Y:S05]  /*0520*/  @!P0 BRA `(.L_x_4) ;  /* 0x0000000000e88947 */ /* 0x000fea0003800000 */
[----:B------:R1:W5:Y:S01]  /*0530*/  LDG.E.64 R24, desc[UR4][R20.64] ;  /* 0x0000000414187981 */ /* 0x000362000c1e1b00 */
[----:B------:R-:W-:Y:S01]  /*0540*/  IADD3 R18, P0, PT, R28, -0x20, RZ ;  /* 0xffffffe01c127810 */ /* 0x000fe20007f1e0ff */
[----:B------:R-:W-:Y:S02]  /*0550*/  IMAD.MOV.U32 R17, RZ, RZ, R6 ;  /* 0x000000ffff117224 */ /* 0x000fe400078e0006 */
[----:B------:R-:W-:Y:S01]  /*0560*/  IMAD.MOV.U32 R16, RZ, RZ, R7 ;  /* 0x000000ffff107224 */ /* 0x000fe200078e0007 */
[----:B------:R-:W-:-:S09]  /*0570*/  IADD3.X R19, PT, PT, R29, -0x1, RZ, P0, !PT ;  /* 0xffffffff1d137810 */ /* 0x000fd200007fe4ff */
.L_x_5:
[----:B---3--:R-:W2:Y:S04]  /*0580*/  LDG.E.64 R30, desc[UR4][R20.64+0x8] ;  /* 0x00000804141e7981 */ /* 0x008ea8000c1e1b00 */
[----:B------:R-:W3:Y:S01]  /*0590*/  LDG.E.128 R12, desc[UR4][R18.64] ;  /* 0x00000004120c7981 */ /* 0x000ee2000c1e1d00 */
[----:B--2---:R-:W-:-:S08]  /*05a0*/  DMUL R32, R30, R10 ;  /* 0x0000000a1e207228 */ /* 0x004fd00000000000 */
[----:B-----5:R-:W-:-:S08]  /*05b0*/  DFMA R24, R24, R8, -R32 ;  /* 0x000000081818722b */ /* 0x020fd00000000820 */
[----:B---3--:R-:W-:-:S07]  /*05c0*/  DADD R24, R24, R12 ;  /* 0x0000000018187229 */ /* 0x008fce000000000c */
[----:B------:R2:W-:Y:S04]  /*05d0*/  STG.E.64 desc[UR4][R22.64], R24 ;  /* 0x0000001816007986 */ /* 0x0005e8000c101b04 */
[----:B------:R-:W3:Y:S01]  /*05e0*/  LDG.E.64 R12, desc[UR4][R20.64] ;  /* 0x00000004140c7981 */ /* 0x000ee2000c1e1b00 */
[----:B------:R-:W-:-:S08]  /*05f0*/  DMUL R30, R30, R24 ;  /* 0x000000181e1e7228 */ /* 0x000fd00000000000 */
[----:B---3--:R-:W-:-:S08]  /*0600*/  DFMA R30, R12, R10, R30 ;  /* 0x0000000a0c1e722b */ /* 0x008fd0000000001e */
[----:B------:R-:W-:-:S07]  /*0610*/  DADD R30, R14, R30 ;  /* 0x000000000e1e7229 */ /* 0x000fce000000001e */
[----:B------:R3:W-:Y:S04]  /*0620*/  STG.E.64 desc[UR4][R22.64+0x8], R30 ;  /* 0x0000081e16007986 */ /* 0x0007e8000c101b04 */
[----:B------:R-:W4:Y:S04]  /*0630*/  LDG.E.64 R14, desc[UR4][R20.64+0x8] ;  /* 0x00000804140e7981 */ /* 0x000f28000c1e1b00 */
[----:B0-----:R-:W2:Y:S01]  /*0640*/  LDG.E.128 R8, desc[UR4][R18.64+-0x10] ;  /* 0xfffff00412087981 */ /* 0x001ea2000c1e1d00 */
[----:B----4-:R-:W-:-:S08]  /*0650*/  DMUL R32, R30, R14 ;  /* 0x0000000e1e207228 */ /* 0x010fd00000000000 */
[----:B------:R-:W-:-:S08]  /*0660*/  DFMA R32, R24, R12, -R32 ;  /* 0x0000000c1820722b */ /* 0x000fd00000000820 */
[----:B--2---:R-:W-:-:S07]  /*0670*/  DADD R32, R32, R8 ;  /* 0x0000000020207229 */ /* 0x004fce0000000008 */
[----:B------:R0:W-:Y:S04]  /*0680*/  STG.E.64 desc[UR4][R22.64], R32 ;  /* 0x0000002016007986 */ /* 0x0001e8000c101b04 */
[----:B------:R-:W2:Y:S01]  /*0690*/  LDG.E.64 R12, desc[UR4][R20.64] ;  /* 0x00000004140c7981 */ /* 0x000ea2000c1e1b00 */
[----:B------:R-:W-:-:S08]  /*06a0*/  DMUL R14, R14, R32 ;  /* 0x000000200e0e7228 */ /* 0x000fd00000000000 */
[----:B--2---:R-:W-:-:S08]  /*06b0*/  DFMA R14, R30, R12, R14 ;  /* 0x0000000c1e0e722b */ /* 0x004fd0000000000e */
[----:B------:R-:W-:-:S07]  /*06c0*/  DADD R24, R10, R14 ;  /* 0x000000000a187229 */ /* 0x000fce000000000e */
[----:B------:R2:W-:Y:S04]  /*06d0*/  STG.E.64 desc[UR4][R22.64+0x8], R24 ;  /* 0x0000081816007986 */ /* 0x0005e8000c101b04 */
[----:B------:R-:W3:Y:S04]  /*06e0*/  LDG.E.64 R14, desc[UR4][R20.64+0x8] ;  /* 0x00000804140e7981 */ /* 0x000ee8000c1e1b00 */
[----:B------:R-:W4:Y:S01]  /*06f0*/  LDG.E.128 R8, desc[UR4][R18.64+-0x20] ;  /* 0xffffe00412087981 */ /* 0x000f22000c1e1d00 */
[----:B---3--:R-:W-:-:S08]  /*0700*/  DMUL R30, R24, R14 ;  /* 0x0000000e181e7228 */ /* 0x008fd00000000000 */
[----:B------:R-:W-:-:S08]  /*0710*/  DFMA R30, R32, R12, -R30 ;  /* 0x0000000c201e722b */ /* 0x000fd0000000081e */
[----:B----4-:R-:W-:-:S07]  /*0720*/  DADD R30, R30, R8 ;  /* 0x000000001e1e7229 */ /* 0x010fce0000000008 */
[----:B------:R3:W-:Y:S04]  /*0730*/  STG.E.64 desc[UR4][R22.64], R30 ;  /* 0x0000001e16007986 */ /* 0x0007e8000c101b04 */
[----:B------:R-:W4:Y:S01]  /*0740*/  LDG.E.64 R12, desc[UR4][R20.64] ;  /* 0x00000004140c7981 */ /* 0x000f22000c1e1b00 */
[----:B------:R-:W-:-:S08]  /*0750*/  DMUL R14, R14, R30 ;  /* 0x0000001e0e0e7228 */ /* 0x000fd00000000000 */
[----:B----4-:R-:W-:-:S08]  /*0760*/  DFMA R14, R24, R12, R14 ;  /* 0x0000000c180e722b */ /* 0x010fd0000000000e */
[----:B0-----:R-:W-:-:S07]  /*0770*/  DADD R32, R10, R14 ;  /* 0x000000000a207229 */ /* 0x001fce000000000e */
[----:B------:R3:W-:Y:S04]  /*0780*/  STG.E.64 desc[UR4][R22.64+0x8], R32 ;  /* 0x0000082016007986 */ /* 0x0007e8000c101b04 */
[----:B------:R-:W2:Y:S04]  /*0790*/  LDG.E.64 R14, desc[UR4][R20.64+0x8] ;  /* 0x00000804140e7981 */ /* 0x000ea8000c1e1b00 */
[----:B------:R-:W4:Y:S01]  /*07a0*/  LDG.E.128 R8, desc[UR4][R18.64+-0x30] ;  /* 0xffffd00412087981 */ /* 0x000f22000c1e1d00 */
[----:B--2---:R-:W-:-:S08]  /*07b0*/  DMUL R24, R32, R14 ;  /* 0x0000000e20187228 */ /* 0x004fd00000000000 */
[----:B------:R-:W-:-:S08]  /*07c0*/  DFMA R24, R30, R12, -R24 ;  /* 0x0000000c1e18722b */ /* 0x000fd00000000818 */
[----:B----4-:R-:W-:-:S07]  /*07d0*/  DADD R8, R24, R8 ;  /* 0x0000000018087229 */ /* 0x010fce0000000008 */
[----:B------:R3:W-:Y:S04]  /*07e0*/  STG.E.64 desc[UR4][R22.64], R8 ;  /* 0x0000000816007986 */ /* 0x0007e8000c101b04 */
[----:B------:R-:W2:Y:S01]  /*07f0*/  LDG.E.64 R24, desc[UR4][R20.64] ;  /* 0x0000000414187981 */ /* 0x000ea2000c1e1b00 */
[----:B------:R-:W-:Y:S01]  /*0800*/  DMUL R14, R14, R8 ;  /* 0x000000080e0e7228 */ /* 0x000fe20000000000 */
[----:B------:R-:W-:Y:S02]  /*0810*/  IADD3 R17, P0, PT, R17, -0x4, RZ ;  /* 0xfffffffc11117810 */ /* 0x000fe40007f1e0ff */
[----:B------:R-:W-:Y:S02]  /*0820*/  IADD3 R18, P1, PT, R18, -0x40, RZ ;  /* 0xffffffc012127810 */ /* 0x000fe40007f3e0ff */
[----:B------:R-:W-:-:S02]  /*0830*/  IADD3.X R16, PT, PT, R16, -0x1, RZ, P0, !PT ;  /* 0xffffffff10107810 */ /* 0x000fc400007fe4ff */
[----:B------:R-:W-:Y:S02]  /*0840*/  ISETP.NE.U32.AND P0, PT, R17, RZ, PT ;  /* 0x000000ff1100720c */ /* 0x000fe40003f05070 */
[----:B------:R-:W-:Y:S02]  /*0850*/  IADD3.X R19, PT, PT, R19, -0x1, RZ, P1, !PT ;  /* 0xffffffff13137810 */ /* 0x000fe40000ffe4ff */
[----:B------:R-:W-:Y:S01]  /*0860*/  ISETP.NE.AND.EX P0, PT, R16, RZ, PT, P0 ;  /* 0x000000ff1000720c */ /* 0x000fe20003f05300 */
[----:B--2---:R-:W-:-:S08]  /*0870*/  DFMA R14, R32, R24, R14 ;  /* 0x00000018200e722b */ /* 0x004fd0000000000e */
[----:B------:R-:W-:-:S07]  /*0880*/  DADD R10, R10, R14 ;  /* 0x000000000a0a7229 */ /* 0x000fce000000000e */
[----:B------:R3:W-:Y:S01]  /*0890*/  STG.E.64 desc[UR4][R22.64+0x8], R10 ;  /* 0x0000080a16007986 */ /* 0x0007e2000c101b04 */
[----:B------:R-:W-:Y:S05]  /*08a0*/  @P0 BRA `(.L_x_5) ;  /* 0xfffffffc00340947 */ /* 0x000fea000383ffff */
[----:B---3--:R-:W-:Y:S02]  /*08b0*/  IMAD.MOV.U32 R31, RZ, RZ, R6 ;  /* 0x000000ffff1f7224 */ /* 0x008fe400078e0006 */
[----:B------:R-:W-:-:S07]  /*08c0*/  IMAD.MOV.U32 R17, RZ, RZ, R7 ;  /* 0x000000ffff117224 */ /* 0x000fce00078e0007 */
.L_x_4:
[----:B------:R-:W-:-:S04]  /*08d0*/  ISETP.NE.U32.AND P0, PT, R5, RZ, PT ;  /* 0x000000ff0500720c */ /* 0x000fc80003f05070 */
[----:B------:R-:W-:-:S13]  /*08e0*/  ISETP.NE.AND.EX P0, PT, RZ, RZ, PT, P0 ;  /* 0x000000ffff00720c */ /* 0x000fda0003f05300 */
[----:B------:R-:W-:Y:S05]  /*08f0*/  @!P0 BRA `(.L_x_6) ;  /* 0x0000000000d88947 */ /* 0x000fea0003800000 */
[----:B------:R-:W2:Y:S01]  /*0900*/  LDC.64 R24, c[0x0][0x390] ;  /* 0x0000e400ff187b82 */ /* 0x000ea20000000a00 */
[----:B------:R-:W3:Y:S01]  /*0910*/  LDG.E.128 R12, desc[UR4][R20.64] ;  /* 0x00000004140c7981 */ /* 0x000ee2000c1e1d00 */
[----:B------:R-:W-:-:S05]  /*0920*/  IADD3 R16, P0, PT, R0, -R31, RZ ;  /* 0x8000001f00107210 */ /* 0x000fca0007f1e0ff */
[----:B------:R-:W-:Y:S01]  /*0930*/  IMAD.X R17, R2, 0x1, ~R17, P0 ;  /* 0x0000000102117824 */ /* 0x000fe200000e0e11 */
[----:B--2---:R-:W-:-:S04]  /*0940*/  LEA R34, P0, R16, R24, 0x4 ;  /* 0x0000001810227211 */ /* 0x004fc800078020ff */
[----:B------:R-:W-:-:S05]  /*0950*/  LEA.HI.X R35, R16, R25, R17, 0x4, P0 ;  /* 0x0000001910237211 */ /* 0x000fca00000f2411 */
[----:B------:R-:W2:Y:S01]  /*0960*/  LDG.E.128 R16, desc[UR4][R34.64+-0x20] ;  /* 0xffffe00422107981 */ /* 0x000ea2000c1e1d00 */
[----:B---3--:R-:W-:-:S08]  /*0970*/  DMUL R32, R14, R10 ;  /* 0x0000000a0e207228 */ /* 0x008fd00000000000 */
[----:B------:R-:W-:-:S08]  /*0980*/  DFMA R12, R12, R8, -R32 ;  /* 0x000000080c0c722b */ /* 0x000fd00000000820 */
[----:B--2---:R-:W-:-:S07]  /*0990*/  DADD R16, R12, R16 ;  /* 0x000000000c107229 */ /* 0x004fce0000000010 */
[----:B------:R2:W-:Y:S04]  /*09a0*/  STG.E.64 desc[UR4][R22.64], R16 ;  /* 0x0000001016007986 */ /* 0x0005e8000c101b04 */
[----:B------:R-:W3:Y:S01]  /*09b0*/  LDG.E.64 R12, desc[UR4][R20.64] ;  /* 0x00000004140c7981 */ /* 0x000ee2000c1e1b00 */
[----:B------:R-:W-:Y:S01]  /*09c0*/  DMUL R14, R14, R16 ;  /* 0x000000100e0e7228 */ /* 0x000fe20000000000 */
[----:B------:R-:W-:-:S04]  /*09d0*/  ISETP.NE.U32.AND P0, PT, R5, 0x1, PT ;  /* 0x000000010500780c */ /* 0x000fc80003f05070 */
[----:B------:R-:W-:-:S03]  /*09e0*/  ISETP.NE.AND.EX P0, PT, RZ, RZ, PT, P0 ;  /* 0x000000ffff00720c */ /* 0x000fc60003f05300 */
[----:B---3--:R-:W-:-:S08]  /*09f0*/  DFMA R14, R12, R10, R14 ;  /* 0x0000000a0c0e722b */ /* 0x008fd0000000000e */
[----:B------:R-:W-:-:S07]  /*0a00*/  DADD R18, R18, R14 ;  /* 0x0000000012127229 */ /* 0x000fce000000000e */
[----:B------:R2:W-:Y:S01]  /*0a10*/  STG.E.64 desc[UR4][R22.64+0x8], R18 ;  /* 0x0000081216007986 */ /* 0x0005e2000c101b04 */
[----:B------:R-:W-:Y:S05]  /*0a20*/  @!P0 BRA `(.L_x_6) ;  /* 0x00000000008c8947 */ /* 0x000fea0003800000 */
[----:B0-----:R-:W-:Y:S01]  /*0a30*/  VIADD R9, R31, 0x1 ;  /* 0x000000011f097836 */ /* 0x001fe20000000000 */
[----:B------:R-:W3:Y:S04]  /*0a40*/  LDG.E.64 R14, desc[UR4][R20.64+0x8] ;  /* 0x00000804140e7981 */ /* 0x000ee8000c1e1b00 */
[----:B------:R-:W-:-:S04]  /*0a50*/  IADD3 R9, P0, PT, R0, -R9, RZ ;  /* 0x8000000900097210 */ /* 0x000fc80007f1e0ff */
[----:B------:R-:W-:Y:S02]  /*0a60*/  IADD3.X R10, PT, PT, R2, -0x1, RZ, P0, !PT ;  /* 0xffffffff020a7810 */ /* 0x000fe400007fe4ff */
[----:B------:R-:W-:-:S04]  /*0a70*/  LEA R8, P0, R9, R24, 0x4 ;  /* 0x0000001809087211 */ /* 0x000fc800078020ff */
[----:B------:R-:W-:-:S06]  /*0a80*/  LEA.HI.X R9, R9, R25, R10, 0x4, P0 ;  /* 0x0000001909097211 */ /* 0x000fcc00000f240a */
[----:B------:R-:W4:Y:S01]  /*0a90*/  LDG.E.128 R8, desc[UR4][R8.64+-0x20] ;  /* 0xffffe00408087981 */ /* 0x000f22000c1e1d00 */
[----:B---3--:R-:W-:-:S08]  /*0aa0*/  DMUL R32, R18, R14 ;  /* 0x0000000e12207228 */ /* 0x008fd00000000000 */
[----:B--2---:R-:W-:-:S08]  /*0ab0*/  DFMA R16, R16, R12, -R32 ;  /* 0x0000000c1010722b */ /* 0x004fd00000000820 */
[----:B----4-:R-:W-:-:S07]  /*0ac0*/  DADD R16, R16, R8 ;  /* 0x0000000010107229 */ /* 0x010fce0000000008 */
[----:B------:R3:W-:Y:S04]  /*0ad0*/  STG.E.64 desc[UR4][R22.64], R16 ;  /* 0x0000001016007986 */ /* 0x0007e8000c101b04 */
[----:B------:R-:W2:Y:S01]  /*0ae0*/  LDG.E.64 R12, desc[UR4][R20.64] ;  /* 0x00000004140c7981 */ /* 0x000ea2000c1e1b00 */
[----:B------:R-:W-:Y:S01]  /*0af0*/  DMUL R14, R14, R16 ;  /* 0x000000100e0e7228 */ /* 0x000fe20000000000 */
[----:B------:R-:W-:-:S04]  /*0b00*/  ISETP.NE.U32.AND P0, PT, R5, 0x2, PT ;  /* 0x000000020500780c */ /* 0x000fc80003f05070 */
[----:B------:R-:W-:-:S03]  /*0b10*/  ISETP.NE.AND.EX P0, PT, RZ, RZ, PT, P0 ;  /* 0x000000ffff00720c */ /* 0x000fc60003f05300 */
[----:B--2---:R-:W-:-:S08]  /*0b20*/  DFMA R14, R18, R12, R14 ;  /* 0x0000000c120e722b */ /* 0x004fd0000000000e */
[----:B------:R-:W-:-:S07]  /*0b30*/  DADD R14, R10, R14 ;  /* 0x000000000a0e7229 */ /* 0x000fce000000000e */
[----:B------:R3:W-:Y:S01]  /*0b40*/  STG.E.64 desc[UR4][R22.64+0x8], R14 ;  /* 0x0000080e16007986 */ /* 0x0007e2000c101b04 */
[----:B------:R-:W-:Y:S05]  /*0b50*/  @!P0 BRA `(.L_x_6) ;  /* 0x0000000000408947 */ /* 0x000fea0003800000 */
[----:B------:R-:W-:Y:S01]  /*0b60*/  VIADD R9, R31, 0x2 ;  /* 0x000000021f097836 */ /* 0x000fe20000000000 */
[----:B------:R-:W2:Y:S04]  /*0b70*/  LDG.E.64 R18, desc[UR4][R20.64+0x8] ;  /* 0x0000080414127981 */ /* 0x000ea8000c1e1b00 */
[----:B------:R-:W-:-:S04]  /*0b80*/  IADD3 R9, P0, PT, R0, -R9, RZ ;  /* 0x8000000900097210 */ /* 0x000fc80007f1e0ff */
[----:B------:R-:W-:Y:S02]  /*0b90*/  LEA R8, P1, R9, R24, 0x4 ;  /* 0x0000001809087211 */ /* 0x000fe400078220ff */
[----:B------:R-:W-:-:S04]  /*0ba0*/  IADD3.X R10, PT, PT, R2, -0x1, RZ, P0, !PT ;  /* 0xffffffff020a7810 */ /* 0x000fc800007fe4ff */
[----:B------:R-:W-:-:S06]  /*0bb0*/  LEA.HI.X R9, R9, R25, R10, 0x4, P1 ;  /* 0x0000001909097211 */ /* 0x000fcc00008f240a */
[----:B------:R-:W4:Y:S01]  /*0bc0*/  LDG.E.128 R8, desc[UR4][R8.64+-0x20] ;  /* 0xffffe00408087981 */ /* 0x000f22000c1e1d00 */
[----:B--2---:R-:W-:-:S08]  /*0bd0*/  DMUL R24, R14, R18 ;  /* 0x000000120e187228 */ /* 0x004fd00000000000 */
[----:B------:R-:W-:-:S08]  /*0be0*/  DFMA R24, R16, R12, -R24 ;  /* 0x0000000c1018722b */ /* 0x000fd00000000818 */
[----:B----4-:R-:W-:-:S07]  /*0bf0*/  DADD R24, R24, R8 ;  /* 0x0000000018187229 */ /* 0x010fce0000000008 */
[----:B------:R4:W-:Y:S04]  /*0c00*/  STG.E.64 desc[UR4][R22.64], R24 ;  /* 0x0000001816007986 */ /* 0x0009e8000c101b04 */
[----:B------:R-:W2:Y:S01]  /*0c10*/  LDG.E.64 R12, desc[UR4][R20.64] ;  /* 0x00000004140c7981 */ /* 0x000ea2000c1e1b00 */
[----:B------:R-:W-:-:S08]  /*0c20*/  DMUL R18, R18, R24 ;  /* 0x0000001812127228 */ /* 0x000fd00000000000 */
[----:B--2---:R-:W-:-:S08]  /*0c30*/  DFMA R12, R14, R12, R18 ;  /* 0x0000000c0e0c722b */ /* 0x004fd00000000012 */
[----:B------:R-:W-:-:S07]  /*0c40*/  DADD R10, R10, R12 ;  /* 0x000000000a0a7229 */ /* 0x000fce000000000c */
[----:B------:R4:W-:Y:S04]  /*0c50*/  STG.E.64 desc[UR4][R22.64+0x8], R10 ;  /* 0x0000080a16007986 */ /* 0x0009e8000c101b04 */
.L_x_6:
[----:B------:R-:W-:-:S04]  /*0c60*/  VIADD R13, R4, 0x1 ;  /* 0x00000001040d7836 */ /* 0x000fc80000000000 */
[--C-:B------:R-:W-:Y:S01]  /*0c70*/  IMAD.MOV.U32 R4, RZ, RZ, R13.reuse ;  /* 0x000000ffff047224 */ /* 0x100fe200078e000d */
[----:B------:R-:W-:Y:S02]  /*0c80*/  ISETP.GT.U32.AND P0, PT, R26, R13, PT ;  /* 0x0000000d1a00720c */ /* 0x000fe40003f04070 */
[----:B------:R-:W-:-:S04]  /*0c90*/  SHF.R.S32.HI R12, RZ, 0x1f, R13 ;  /* 0x0000001fff0c7819 */ /* 0x000fc8000001140d */
[----:B------:R-:W-:-:S13]  /*0ca0*/  ISETP.GT.AND.EX P0, PT, R3, R12, PT, P0 ;  /* 0x0000000c0300720c */ /* 0x000fda0003f04300 */
[----:B------:R-:W-:Y:S05]  /*0cb0*/  @P0 BRA `(.L_x_7) ;  /* 0xfffffff400d00947 */ /* 0x000fea000383ffff */
[----:B------:R-:W-:Y:S05]  /*0cc0*/  EXIT ;  /* 0x000000000000794d */ /* 0x000fea0003800000 */
        .weak           $__internal_0_$__cuda_sm20_div_s64
        .type           $__internal_0_$__cuda_sm20_div_s64,@function
        .size           $__internal_0_$__cuda_sm20_div_s64,(.L_x_9 - $__internal_0_$__cuda_sm20_div_s64)
$__internal_0_$__cuda_sm20_div_s64:
[----:B------:R-:W0:Y:S01]  /*0cd0*/  LDC R4, c[0x0][0x384] ;  /* 0x0000e100ff047b82 */ /* 0x000e220000000800 */
[----:B------:R-:W-:-:S04]  /*0ce0*/  IMAD.MOV.U32 R5, RZ, RZ, RZ ;  /* 0x000000ffff057224 */ /* 0x000fc800078e00ff */
[----:B0-----:R-:W0:Y:S08]  /*0cf0*/  I2F.U64.RP R3, R4 ;  /* 0x0000000400037312 */ /* 0x001e300000309000 */
[----:B0-----:R-:W0:Y:S02]  /*0d00*/  MUFU.RCP R3, R3 ;  /* 0x0000000300037308 */ /* 0x001e240000001000 */
[----:B0-----:R-:W-:-:S06]  /*0d10*/  VIADD R8, R3, 0x1ffffffe ;  /* 0x1ffffffe03087836 */ /* 0x001fcc0000000000 */
[----:B------:R-:W0:Y:S02]  /*0d20*/  F2I.U64.TRUNC R8, R8 ;  /* 0x0000000800087311 */ /* 0x000e24000020d800 */
[----:B0-----:R-:W-:-:S04]  /*0d30*/  IMAD.WIDE.U32 R10, R8, R4, RZ ;  /* 0x00000004080a7225 */ /* 0x001fc800078e00ff */
[----:B------:R-:W-:Y:S01]  /*0d40*/  IMAD R11, R9, R4, R11 ;  /* 0x00000004090b7224 */ /* 0x000fe200078e020b */
[----:B------:R-:W-:-:S05]  /*0d50*/  IADD3 R7, P0, PT, RZ, -R10, RZ ;  /* 0x8000000aff077210 */ /* 0x000fca0007f1e0ff */
[----:B------:R-:W-:-:S04]  /*0d60*/  IMAD.HI.U32 R10, R8, R7, RZ ;  /* 0x00000007080a7227 */ /* 0x000fc800078e00ff */
[----:B------:R-:W-:Y:S02]  /*0d70*/  IMAD.X R13, RZ, RZ, ~R11, P0 ;  /* 0x000000ffff0d7224 */ /* 0x000fe400000e0e0b */
[----:B------:R-:W-:Y:S02]  /*0d80*/  IMAD.MOV.U32 R11, RZ, RZ, R8 ;  /* 0x000000ffff0b7224 */ /* 0x000fe400078e0008 */
[-C--:B------:R-:W-:Y:S02]  /*0d90*/  IMAD R5, R9, R13.reuse, RZ ;  /* 0x0000000d09057224 */ /* 0x080fe400078e02ff */
[----:B------:R-:W-:-:S04]  /*0da0*/  IMAD.WIDE.U32 R10, P0, R8, R13, R10 ;  /* 0x0000000d080a7225 */ /* 0x000fc8000780000a */
[----:B------:R-:W-:-:S04]  /*0db0*/  IMAD.HI.U32 R3, R9, R13, RZ ;  /* 0x0000000d09037227 */ /* 0x000fc800078e00ff */
[----:B------:R-:W-:Y:S01]  /*0dc0*/  IMAD.HI.U32 R10, P1, R9, R7, R10 ;  /* 0x00000007090a7227 */ /* 0x000fe2000782000a */
[----:B------:R-:W-:-:S03]  /*0dd0*/  IADD3 R7, P4, PT, RZ, -R0, RZ ;  /* 0x80000000ff077210 */ /* 0x000fc60007f9e0ff */
[----:B------:R-:W-:Y:S01]  /*0de0*/  IMAD.X R3, R3, 0x1, R9, P0 ;  /* 0x0000000103037824 */ /* 0x000fe200000e0609 */
[----:B------:R-:W-:-:S04]  /*0df0*/  IADD3 R11, P2, PT, R5, R10, RZ ;  /* 0x0000000a050b7210 */ /* 0x000fc80007f5e0ff */
[----:B------:R-:W-:Y:S01]  /*0e00*/  IADD3.X R3, PT, PT, RZ, RZ, R3, P2, P1 ;  /* 0x000000ffff037210 */ /* 0x000fe200017e2403 */
[----:B------:R-:W-:Y:S01]  /*0e10*/  IMAD.WIDE.U32 R8, R11, R4, RZ ;  /* 0x000000040b087225 */ /* 0x000fe200078e00ff */
[----:B------:R-:W-:Y:S02]  /*0e20*/  ISETP.GE.AND P1, PT, R2, RZ, PT ;  /* 0x000000ff0200720c */ /* 0x000fe40003f26270 */
[----:B------:R-:W-:Y:S01]  /*0e30*/  IADD3 R5, P0, PT, RZ, -R8, RZ ;  /* 0x80000008ff057210 */ /* 0x000fe20007f1e0ff */
[----:B------:R-:W-:Y:S02]  /*0e40*/  IMAD R8, R3, R4, R9 ;  /* 0x0000000403087224 */ /* 0x000fe400078e0209 */
[----:B------:R-:W-:Y:S02]  /*0e50*/  IMAD.MOV.U32 R9, RZ, RZ, RZ ;  /* 0x000000ffff097224 */ /* 0x000fe400078e00ff */
[----:B------:R-:W-:-:S04]  /*0e60*/  IMAD.HI.U32 R10, R11, R5, RZ ;  /* 0x000000050b0a7227 */ /* 0x000fc800078e00ff */
[----:B------:R-:W-:-:S04]  /*0e70*/  IMAD.X R8, RZ, RZ, ~R8, P0 ;  /* 0x000000ffff087224 */ /* 0x000fc800000e0e08 */
[----:B------:R-:W-:-:S04]  /*0e80*/  IMAD.WIDE.U32 R10, P0, R11, R8, R10 ;  /* 0x000000080b0a7225 */ /* 0x000fc8000780000a */
[----:B------:R-:W-:Y:S01]  /*0e90*/  IMAD.HI.U32 R5, P2, R3, R5, R10 ;  /* 0x0000000503057227 */ /* 0x000fe2000784000a */
[----:B------:R-:W-:-:S03]  /*0ea0*/  SEL R11, R7, R0, !P1 ;  /* 0x00000000070b7207 */ /* 0x000fc60004800000 */
[CC--:B------:R-:W-:Y:S02]  /*0eb0*/  IMAD R10, R3.reuse, R8.reuse, RZ ;  /* 0x00000008030a7224 */ /* 0x0c0fe400078e02ff */
[----:B------:R-:W-:-:S03]  /*0ec0*/  IMAD.HI.U32 R8, R3, R8, RZ ;  /* 0x0000000803087227 */ /* 0x000fc600078e00ff */
[----:B------:R-:W-:Y:S01]  /*0ed0*/  IADD3 R5, P3, PT, R10, R5, RZ ;  /* 0x000000050a057210 */ /* 0x000fe20007f7e0ff */
[----:B------:R-:W-:Y:S02]  /*0ee0*/  IMAD.X R7, RZ, RZ, ~R2, P4 ;  /* 0x000000ffff077224 */ /* 0x000fe400020e0e02 */
[----:B------:R-:W-:Y:S02]  /*0ef0*/  IMAD.X R3, R8, 0x1, R3, P0 ;  /* 0x0000000108037824 */ /* 0x000fe400000e0603 */
[----:B------:R-:W-:Y:S01]  /*0f00*/  IMAD.HI.U32 R8, R5, R11, RZ ;  /* 0x0000000b05087227 */ /* 0x000fe200078e00ff */
[----:B------:R-:W-:Y:S02]  /*0f10*/  SEL R12, R7, R2, !P1 ;  /* 0x00000002070c7207 */ /* 0x000fe40004800000 */
[----:B------:R-:W-:-:S03]  /*0f20*/  IADD3.X R3, PT, PT, RZ, RZ, R3, P3, P2 ;  /* 0x000000ffff037210 */ /* 0x000fc60001fe4403 */
[----:B------:R-:W-:-:S04]  /*0f30*/  IMAD.WIDE.U32 R8, R5, R12, R8 ;  /* 0x0000000c05087225 */ /* 0x000fc800078e0008 */
[C---:B------:R-:W-:Y:S02]  /*0f40*/  IMAD R10, R3.reuse, R12, RZ ;  /* 0x0000000c030a7224 */ /* 0x040fe400078e02ff */
[----:B------:R-:W-:-:S04]  /*0f50*/  IMAD.HI.U32 R5, P0, R3, R11, R8 ;  /* 0x0000000b03057227 */ /* 0x000fc80007800008 */
[----:B------:R-:W-:Y:S01]  /*0f60*/  IMAD.HI.U32 R3, R3, R12, RZ ;  /* 0x0000000c03037227 */ /* 0x000fe200078e00ff */
[----:B------:R-:W-:-:S03]  /*0f70*/  IADD3 R5, P2, PT, R10, R5, RZ ;  /* 0x000000050a057210 */ /* 0x000fc60007f5e0ff */
[----:B------:R-:W-:Y:S02]  /*0f80*/  IMAD.X R3, RZ, RZ, R3, P0 ;  /* 0x000000ffff037224 */ /* 0x000fe400000e0603 */
[----:B------:R-:W-:-:S04]  /*0f90*/  IMAD.WIDE.U32 R8, R5, R4, RZ ;  /* 0x0000000405087225 */ /* 0x000fc800078e00ff */
[----:B------:R-:W-:Y:S01]  /*0fa0*/  IMAD.X R3, RZ, RZ, R3, P2 ;  /* 0x000000ffff037224 */ /* 0x000fe200010e0603 */
[----:B------:R-:W-:Y:S02]  /*0fb0*/  IADD3 R11, P0, PT, -R8, R11, RZ ;  /* 0x0000000b080b7210 */ /* 0x000fe40007f1e1ff */
[----:B------:R-:W-:Y:S01]  /*0fc0*/  IADD3 R8, P3, PT, R5, 0x1, RZ ;  /* 0x0000000105087810 */ /* 0x000fe20007f7e0ff */
[----:B------:R-:W-:-:S04]  /*0fd0*/  IMAD R7, R3, R4, R9 ;  /* 0x0000000403077224 */ /* 0x000fc800078e0209 */
[----:B------:R-:W-:Y:S01]  /*0fe0*/  IMAD.X R12, R12, 0x1, ~R7, P0 ;  /* 0x000000010c0c7824 */ /* 0x000fe200000e0e07 */
[CC--:B------:R-:W-:Y:S01]  /*0ff0*/  ISETP.GE.U32.AND P0, PT, R11.reuse, R4.reuse, PT ;  /* 0x000000040b00720c */ /* 0x0c0fe20003f06070 */
[----:B------:R-:W-:Y:S01]  /*1000*/  IMAD.X R10, RZ, RZ, R3, P3 ;  /* 0x000000ffff0a7224 */ /* 0x000fe200018e0603 */
[----:B------:R-:W-:Y:S02]  /*1010*/  IADD3 R7, P2, PT, R11, -R4, RZ ;  /* 0x800000040b077210 */ /* 0x000fe40007f5e0ff */
[C---:B------:R-:W-:Y:S02]  /*1020*/  ISETP.GE.U32.AND.EX P0, PT, R12.reuse, RZ, PT, P0 ;  /* 0x000000ff0c00720c */ /* 0x040fe40003f06100 */
[----:B------:R-:W-:Y:S02]  /*1030*/  IADD3.X R9, PT, PT, R12, -0x1, RZ, P2, !PT ;  /* 0xffffffff0c097810 */ /* 0x000fe400017fe4ff */
[----:B------:R-:W-:Y:S02]  /*1040*/  SEL R7, R7, R11, P0 ;  /* 0x0000000b07077207 */ /* 0x000fe40000000000 */
[----:B------:R-:W-:-:S02]  /*1050*/  SEL R5, R8, R5, P0 ;  /* 0x0000000508057207 */ /* 0x000fc40000000000 */
[----:B------:R-:W-:Y:S02]  /*1060*/  SEL R9, R9, R12, P0 ;  /* 0x0000000c09097207 */ /* 0x000fe40000000000 */
[----:B------:R-:W-:Y:S01]  /*1070*/  ISETP.GE.U32.AND P2, PT, R7, R4, PT ;  /* 0x000000040700720c */ /* 0x000fe20003f46070 */
[----:B------:R-:W-:Y:S01]  /*1080*/  IMAD.MOV.U32 R7, RZ, RZ, 0x0 ;  /* 0x00000000ff077424 */ /* 0x000fe200078e00ff */
[----:B------:R-:W-:Y:S02]  /*1090*/  SEL R8, R10, R3, P0 ;  /* 0x000000030a087207 */ /* 0x000fe40000000000 */
[----:B------:R-:W-:Y:S02]  /*10a0*/  IADD3 R26, P3, PT, R5, 0x1, RZ ;  /* 0x00000001051a7810 */ /* 0x000fe40007f7e0ff */
[----:B------:R-:W-:-:S03]  /*10b0*/  ISETP.GE.U32.AND.EX P0, PT, R9, RZ, PT, P2 ;  /* 0x000000ff0900720c */ /* 0x000fc60003f06120 */
[----:B------:R-:W-:Y:S01]  /*10c0*/  IMAD.X R27, RZ, RZ, R8, P3 ;  /* 0x000000ffff1b7224 */ /* 0x000fe200018e0608 */
[----:B------:R-:W-:-:S04]  /*10d0*/  SEL R26, R26, R5, P0 ;  /* 0x000000051a1a7207 */ /* 0x000fc80000000000 */
[----:B------:R-:W-:Y:S02]  /*10e0*/  SEL R27, R27, R8, P0 ;  /* 0x000000081b1b7207 */ /* 0x000fe40000000000 */
[-C--:B------:R-:W-:Y:S02]  /*10f0*/  IADD3 R3, P2, PT, RZ, -R26.reuse, RZ ;  /* 0x8000001aff037210 */ /* 0x080fe40007f5e0ff */
[----:B------:R-:W-:Y:S02]  /*1100*/  ISETP.NE.U32.AND P0, PT, R4, RZ, PT ;  /* 0x000000ff0400720c */ /* 0x000fe40003f05070 */
[----:B------:R-:W-:Y:S01]  /*1110*/  SEL R26, R3, R26, !P1 ;  /* 0x0000001a031a7207 */ /* 0x000fe20004800000 */
[----:B------:R-:W-:Y:S01]  /*1120*/  IMAD.X R4, RZ, RZ, ~R27, P2 ;  /* 0x000000ffff047224 */ /* 0x000fe200010e0e1b */
[----:B------:R-:W-:-:S04]  /*1130*/  ISETP.NE.AND.EX P0, PT, RZ, RZ, PT, P0 ;  /* 0x000000ffff00720c */ /* 0x000fc80003f05300 */
[----:B------:R-:W-:Y:S02]  /*1140*/  SEL R27, R4, R27, !P1 ;  /* 0x0000001b041b7207 */ /* 0x000fe40004800000 */
[----:B------:R-:W-:Y:S02]  /*1150*/  SEL R26, R26, 0xffffffff, P0 ;  /* 0xffffffff1a1a7807 */ /* 0x000fe40000000000 */
[----:B------:R-:W-:Y:S01]  /*1160*/  SEL R27, R27, 0xffffffff, P0 ;  /* 0xffffffff1b1b7807 */ /* 0x000fe20000000000 */
[----:B------:R-:W-:Y:S06]  /*1170*/  RET.REL.NODEC R6 `(_Z10ddftKerneljjP7double2S0_S0_) ;  /* 0xffffffec06a07950 */ /* 0x000fec0003c3ffff */
.L_x_8:
[----:B------:R-:W-:-:S00]  /*1180*/  BRA `(.L_x_8) ;  /* 0xfffffffc00fc7947 */ /* 0x000fc0000383ffff */
[----:B------:R-:W-:-:S00]  /*1190*/  NOP ;  /* 0x0000000000007918 */ /* 0x000fc00000000000 */
        /* <DEDUP_REMOVED lines=14> */
.L_x_9:


//--------------------- .nv.shared.reserved.0     --------------------------
	.section	.nv.shared.reserved.0,"aw",@nobits
	.weak		__nv_reservedSMEM_offset_0_alias
	.size		__nv_reservedSMEM_offset_0_alias, 0, 64
	.other		__nv_reservedSMEM_offset_0_alias,@"STO_CUDA_RESERVED_SHARED STV_DEFAULT"
__nv_reservedSMEM_offset_0_alias:
	.zero		0
	.zero		64


//--------------------- .nv.constant0._Z10ddftKerneljjP7double2S0_S0_ --------------------------
	.section	.nv.constant0._Z10ddftKerneljjP7double2S0_S0_,"a",@progbits
	.sectionflags	@""
	.align	4
.nv.constant0._Z10ddftKerneljjP7double2S0_S0_:
	.zero		928


//--------------------- SYMBOLS --------------------------

	.type		.nv.reservedSmem.offset0,@object
	.size		.nv.reservedSmem.offset0,0x4
